//
// Generated by NVIDIA NVVM Compiler
//
// Compiler Build ID: CL-36424714
// Cuda compilation tools, release 13.0, V13.0.88
// Based on NVVM 20.0.0
//

.version 9.0
.target sm_100
.address_size 64

	// .globl	_Z12atomicMAXGPUPii
.extern .shared .align 16 .b8 sdata[];

.visible .entry _Z12atomicMAXGPUPii(
	.param .u64 .ptr .align 1 _Z12atomicMAXGPUPii_param_0,
	.param .u32 _Z12atomicMAXGPUPii_param_1
)
{
	.reg .pred 	%p<2>;
	.reg .b32 	%r<9>;
	.reg .b64 	%rd<5>;

	ld.param.u64 	%rd1, [_Z12atomicMAXGPUPii_param_0];
	ld.param.u32 	%r2, [_Z12atomicMAXGPUPii_param_1];
	mov.u32 	%r3, %tid.x;
	mov.u32 	%r4, %ctaid.x;
	mov.u32 	%r5, %ntid.x;
	mad.lo.s32 	%r1, %r4, %r5, %r3;
	add.s32 	%r6, %r2, -1;
	setp.ge.s32 	%p1, %r1, %r6;
	@%p1 bra 	$L__BB0_2;
	cvta.to.global.u64 	%rd2, %rd1;
	mul.wide.s32 	%rd3, %r1, 4;
	add.s64 	%rd4, %rd2, %rd3;
	ld.global.u32 	%r7, [%rd4];
	atom.global.max.s32 	%r8, [%rd2], %r7;
$L__BB0_2:
	ret;

}
	// .globl	_Z15reductionMAXGPUPii
.visible .entry _Z15reductionMAXGPUPii(
	.param .u64 .ptr .align 1 _Z15reductionMAXGPUPii_param_0,
	.param .u32 _Z15reductionMAXGPUPii_param_1
)
{
	.reg .pred 	%p<6>;
	.reg .b32 	%r<22>;
	.reg .b64 	%rd<7>;

	ld.param.u64 	%rd2, [_Z15reductionMAXGPUPii_param_0];
	ld.param.u32 	%r11, [_Z15reductionMAXGPUPii_param_1];
	cvta.to.global.u64 	%rd1, %rd2;
	mov.u32 	%r1, %tid.x;
	mov.u32 	%r2, %ctaid.x;
	mov.u32 	%r21, %ntid.x;
	mad.lo.s32 	%r4, %r2, %r21, %r1;
	setp.ge.u32 	%p1, %r4, %r11;
	mov.b32 	%r20, -2147483648;
	@%p1 bra 	$L__BB1_2;
	mul.wide.u32 	%rd3, %r4, 4;
	add.s64 	%rd4, %rd1, %rd3;
	ld.global.u32 	%r20, [%rd4];
$L__BB1_2:
	shl.b32 	%r12, %r1, 2;
	mov.u32 	%r13, sdata;
	add.s32 	%r7, %r13, %r12;
	st.shared.u32 	[%r7], %r20;
	bar.sync 	0;
	setp.lt.u32 	%p2, %r21, 2;
	@%p2 bra 	$L__BB1_6;
$L__BB1_3:
	shr.u32 	%r9, %r21, 1;
	setp.ge.u32 	%p3, %r1, %r9;
	@%p3 bra 	$L__BB1_5;
	ld.shared.u32 	%r14, [%r7];
	shl.b32 	%r15, %r9, 2;
	add.s32 	%r16, %r7, %r15;
	ld.shared.u32 	%r17, [%r16];
	max.s32 	%r18, %r14, %r17;
	st.shared.u32 	[%r7], %r18;
$L__BB1_5:
	bar.sync 	0;
	setp.gt.u32 	%p4, %r21, 3;
	mov.u32 	%r21, %r9;
	@%p4 bra 	$L__BB1_3;
$L__BB1_6:
	setp.ne.s32 	%p5, %r1, 0;
	@%p5 bra 	$L__BB1_8;
	ld.shared.u32 	%r19, [sdata];
	mul.wide.u32 	%rd5, %r2, 4;
	add.s64 	%rd6, %rd1, %rd5;
	st.global.u32 	[%rd6], %r19;
$L__BB1_8:
	ret;

}


// ===== COMPILED SASS (sm_100) =====

	.target	sm_100

	.elftype	@"ET_EXEC"


//--------------------- .note.nv.tkinfo           --------------------------
	.section	.note.nv.tkinfo,"",@"SHT_NOTE"
	.sectionflags	@"SHF_NOTE_NV_TKINFO"
	.tkinfo
        /*0018*/ 	.word	0x00000002
        /*0030*/ 	.string	""
        /*0030*/ 	.string	"ptxas"
        /*0030*/ 	.string	"Cuda compilation tools, release 13.0, V13.0.88"
        /*0030*/ 	.string	"Build cuda_13.0.r13.0/compiler.36424714_0"
        /*0030*/ 	.string	"-arch sm_100 -m 64 "



//--------------------- .note.nv.cuinfo           --------------------------
	.section	.note.nv.cuinfo,"",@"SHT_NOTE"
	.sectionflags	@"SHF_NOTE_NV_CUINFO"
        /*0018*/ 	.short	0x0002
        /*001a*/ 	.short	0x0064
        /*001c*/ 	.short	0x0082
	.zero		2


//--------------------- .nv.info                  --------------------------
	.section	.nv.info,"",@"SHT_CUDA_INFO"
	.align	4


	//----- nvinfo : EIATTR_REGCOUNT
	.align		4
        /*0000*/ 	.byte	0x04, 0x2f
        /*0002*/ 	.short	(.L_1 - .L_0)
	.align		4
.L_0:
        /*0004*/ 	.word	index@(_Z12atomicMAXGPUPii)
        /*0008*/ 	.word	0x0000000a


	//----- nvinfo : EIATTR_FRAME_SIZE
	.align		4
.L_1:
        /*000c*/ 	.byte	0x04, 0x11
        /*000e*/ 	.short	(.L_3 - .L_2)
	.align		4
.L_2:
        /*0010*/ 	.word	index@(_Z12atomicMAXGPUPii)
        /*0014*/ 	.word	0x00000000


	//----- nvinfo : EIATTR_REGCOUNT
	.align		4
.L_3:
        /*0018*/ 	.byte	0x04, 0x2f
        /*001a*/ 	.short	(.L_5 - .L_4)
	.align		4
.L_4:
        /*001c*/ 	.word	index@(_Z15reductionMAXGPUPii)
        /*0020*/ 	.word	0x0000000a


	//----- nvinfo : EIATTR_FRAME_SIZE
	.align		4
.L_5:
        /*0024*/ 	.byte	0x04, 0x11
        /*0026*/ 	.short	(.L_7 - .L_6)
	.align		4
.L_6:
        /*0028*/ 	.word	index@(_Z15reductionMAXGPUPii)
        /*002c*/ 	.word	0x00000000


	//----- nvinfo : EIATTR_MIN_STACK_SIZE
	.align		4
.L_7:
        /*0030*/ 	.byte	0x04, 0x12
        /*0032*/ 	.short	(.L_9 - .L_8)
	.align		4
.L_8:
        /*0034*/ 	.word	index@(_Z15reductionMAXGPUPii)
        /*0038*/ 	.word	0x00000000


	//----- nvinfo : EIATTR_MIN_STACK_SIZE
	.align		4
.L_9:
        /*003c*/ 	.byte	0x04, 0x12
        /*003e*/ 	.short	(.L_11 - .L_10)
	.align		4
.L_10:
        /*0040*/ 	.word	index@(_Z12atomicMAXGPUPii)
        /*0044*/ 	.word	0x00000000
.L_11:


//--------------------- .nv.compat                --------------------------
	.section	.nv.compat,"",@"SHT_CUDA_COMPAT_INFO"
	.align	4
        /*0000*/ 	.byte	0x02, 0x09, 0x00, 0x00, 0x02, 0x02, 0x01, 0x00, 0x02, 0x05, 0x05, 0x00, 0x03, 0x07, 0x01, 0x01
        /*0010*/ 	.byte	0x02, 0x03, 0x00, 0x00, 0x02, 0x06, 0x01, 0x00, 0x04, 0x0b, 0x08, 0x00, 0x09, 0x00, 0x00, 0x00
        /*0020*/ 	.byte	0x00, 0x00, 0x00, 0x00


//--------------------- .nv.info._Z15reductionMAXGPUPii --------------------------
	.section	.nv.info._Z15reductionMAXGPUPii,"",@"SHT_CUDA_INFO"
	.sectionflags	@""
	.align	4


	//----- nvinfo : EIATTR_CUDA_API_VERSION
	.align		4
        /*0000*/ 	.byte	0x04, 0x37
        /*0002*/ 	.short	(.L_13 - .L_12)
.L_12:
        /*0004*/ 	.word	0x00000082


	//----- nvinfo : EIATTR_KPARAM_INFO
	.align		4
.L_13:
        /*0008*/ 	.byte	0x04, 0x17
        /*000a*/ 	.short	(.L_15 - .L_14)
.L_14:
        /*000c*/ 	.word	0x00000000
        /*0010*/ 	.short	0x0001
        /*0012*/ 	.short	0x0008
        /*0014*/ 	.byte	0x00, 0xf0, 0x11, 0x00


	//----- nvinfo : EIATTR_KPARAM_INFO
	.align		4
.L_15:
        /*0018*/ 	.byte	0x04, 0x17
        /*001a*/ 	.short	(.L_17 - .L_16)
.L_16:
        /*001c*/ 	.word	0x00000000
        /*0020*/ 	.short	0x0000
        /*0022*/ 	.short	0x0000
        /*0024*/ 	.byte	0x00, 0xf5, 0x21, 0x00


	//----- nvinfo : EIATTR_SPARSE_MMA_MASK
	.align		4
.L_17:
        /*0028*/ 	.byte	0x03, 0x50
        /*002a*/ 	.short	0x0000


	//----- nvinfo : EIATTR_MAXREG_COUNT
	.align		4
        /*002c*/ 	.byte	0x03, 0x1b
        /*002e*/ 	.short	0x00ff


	//----- nvinfo : EIATTR_NUM_BARRIERS
	.align		4
        /*0030*/ 	.byte	0x02, 0x4c
        /*0032*/ 	.byte	0x01
	.zero		1


	//----- nvinfo : EIATTR_MERCURY_ISA_VERSION
	.align		4
        /*0034*/ 	.byte	0x03, 0x5f
        /*0036*/ 	.short	0x0101


	//----- nvinfo : EIATTR_VRC_CTA_INIT_COUNT
	.align		4
        /*0038*/ 	.byte	0x02, 0x4a
	.zero		1
	.zero		1


	//----- nvinfo : EIATTR_EXIT_INSTR_OFFSETS
	.align		4
        /*003c*/ 	.byte	0x04, 0x1c
        /*003e*/ 	.short	(.L_19 - .L_18)


	//   ....[0]....
.L_18:
        /*0040*/ 	.word	0x00000210


	//   ....[1]....
        /*0044*/ 	.word	0x00000290


	//----- nvinfo : EIATTR_CBANK_PARAM_SIZE
	.align		4
.L_19:
        /*0048*/ 	.byte	0x03, 0x19
        /*004a*/ 	.short	0x000c


	//----- nvinfo : EIATTR_PARAM_CBANK
	.align		4
        /*004c*/ 	.byte	0x04, 0x0a
        /*004e*/ 	.short	(.L_21 - .L_20)
	.align		4
.L_20:
        /*0050*/ 	.word	index@(.nv.constant0._Z15reductionMAXGPUPii)
        /*0054*/ 	.short	0x0380
        /*0056*/ 	.short	0x000c


	//----- nvinfo : EIATTR_SW_WAR
	.align		4
.L_21:
        /*0058*/ 	.byte	0x04, 0x36
        /*005a*/ 	.short	(.L_23 - .L_22)
.L_22:
        /*005c*/ 	.word	0x00000008
.L_23:


//--------------------- .nv.info._Z12atomicMAXGPUPii --------------------------
	.section	.nv.info._Z12atomicMAXGPUPii,"",@"SHT_CUDA_INFO"
	.sectionflags	@""
	.align	4


	//----- nvinfo : EIATTR_CUDA_API_VERSION
	.align		4
        /*0000*/ 	.byte	0x04, 0x37
        /*0002*/ 	.short	(.L_25 - .L_24)
.L_24:
        /*0004*/ 	.word	0x00000082


	//----- nvinfo : EIATTR_KPARAM_INFO
	.align		4
.L_25:
        /*0008*/ 	.byte	0x04, 0x17
        /*000a*/ 	.short	(.L_27 - .L_26)
.L_26:
        /*000c*/ 	.word	0x00000000
        /*0010*/ 	.short	0x0001
        /*0012*/ 	.short	0x0008
        /*0014*/ 	.byte	0x00, 0xf0, 0x11, 0x00


	//----- nvinfo : EIATTR_KPARAM_INFO
	.align		4
.L_27:
        /*0018*/ 	.byte	0x04, 0x17
        /*001a*/ 	.short	(.L_29 - .L_28)
.L_28:
        /*001c*/ 	.word	0x00000000
        /*0020*/ 	.short	0x0000
        /*0022*/ 	.short	0x0000
        /*0024*/ 	.byte	0x00, 0xf5, 0x21, 0x00


	//----- nvinfo : EIATTR_SPARSE_MMA_MASK
	.align		4
.L_29:
        /*0028*/ 	.byte	0x03, 0x50
        /*002a*/ 	.short	0x0000


	//----- nvinfo : EIATTR_MAXREG_COUNT
	.align		4
        /*002c*/ 	.byte	0x03, 0x1b
        /*002e*/ 	.short	0x00ff


	//----- nvinfo : EIATTR_MERCURY_ISA_VERSION
	.align		4
        /*0030*/ 	.byte	0x03, 0x5f
        /*0032*/ 	.short	0x0101


	//----- nvinfo : EIATTR_INT_WARP_WIDE_INSTR_OFFSETS
	.align		4
        /*0034*/ 	.byte	0x04, 0x31
        /*0036*/ 	.short	(.L_31 - .L_30)


	//   ....[0]....
.L_30:
        /*0038*/ 	.word	0x000000e0


	//   ....[1]....
        /*003c*/ 	.word	0x00000120


	//----- nvinfo : EIATTR_VRC_CTA_INIT_COUNT
	.align		4
.L_31:
        /*0040*/ 	.byte	0x02, 0x4a
	.zero		1
	.zero		1


	//----- nvinfo : EIATTR_EXIT_INSTR_OFFSETS
	.align		4
        /*0044*/ 	.byte	0x04, 0x1c
        /*0046*/ 	.short	(.L_33 - .L_32)


	//   ....[0]....
.L_32:
        /*0048*/ 	.word	0x00000080


	//   ....[1]....
        /*004c*/ 	.word	0x00000150


	//----- nvinfo : EIATTR_CBANK_PARAM_SIZE
	.align		4
.L_33:
        /*0050*/ 	.byte	0x03, 0x19
        /*0052*/ 	.short	0x000c


	//----- nvinfo : EIATTR_PARAM_CBANK
	.align		4
        /*0054*/ 	.byte	0x04, 0x0a
        /*0056*/ 	.short	(.L_35 - .L_34)
	.align		4
.L_34:
        /*0058*/ 	.word	index@(.nv.constant0._Z12atomicMAXGPUPii)
        /*005c*/ 	.short	0x0380
        /*005e*/ 	.short	0x000c


	//----- nvinfo : EIATTR_SW_WAR
	.align		4
.L_35:
        /*0060*/ 	.byte	0x04, 0x36
        /*0062*/ 	.short	(.L_37 - .L_36)
.L_36:
        /*0064*/ 	.word	0x00000008
.L_37:


//--------------------- .nv.callgraph             --------------------------
	.section	.nv.callgraph,"",@"SHT_CUDA_CALLGRAPH"
	.align	4
	.sectionentsize	8
	.align		4
        /*0000*/ 	.word	0x00000000
	.align		4
        /*0004*/ 	.word	0xffffffff
	.align		4
        /*0008*/ 	.word	0x00000000
	.align		4
        /*000c*/ 	.word	0xfffffffe
	.align		4
        /*0010*/ 	.word	0x00000000
	.align		4
        /*0014*/ 	.word	0xfffffffd
	.align		4
        /*0018*/ 	.word	0x00000000
	.align		4
        /*001c*/ 	.word	0xfffffffc


//--------------------- .text._Z15reductionMAXGPUPii --------------------------
	.section	.text._Z15reductionMAXGPUPii,"ax",@progbits
	.align	128
        .global         _Z15reductionMAXGPUPii
        .type           _Z15reductionMAXGPUPii,@function
        .size           _Z15reductionMAXGPUPii,(.L_x_4 - _Z15reductionMAXGPUPii)
        .other          _Z15reductionMAXGPUPii,@"STO_CUDA_ENTRY STV_DEFAULT"
_Z15reductionMAXGPUPii:
.text._Z15reductionMAXGPUPii:
[----:B------:R-:W-:Y:S01]  /*0000*/  LDC R1, c[0x0][0x37c] ;  /* 0x0000df00ff017b82 */ /* 0x000fe20000000800 */
[----:B------:R-:W0:Y:S01]  /*0010*/  S2R R6, SR_TID.X ;  /* 0x0000000000067919 */ /* 0x000e220000002100 */
[----:B------:R-:W0:Y:S01]  /*0020*/  LDCU UR8, c[0x0][0x360] ;  /* 0x00006c00ff0877ac */ /* 0x000e220008000800 */
[----:B------:R-:W-:Y:S01]  /*0030*/  IMAD.MOV.U32 R4, RZ, RZ, -0x80000000 ;  /* 0x80000000ff047424 */ /* 0x000fe200078e00ff */
[----:B------:R-:W0:Y:S01]  /*0040*/  S2R R7, SR_CTAID.X ;  /* 0x0000000000077919 */ /* 0x000e220000002500 */
[----:B------:R-:W1:Y:S01]  /*0050*/  LDCU UR4, c[0x0][0x388] ;  /* 0x00007100ff0477ac */ /* 0x000e620008000800 */
[----:B------:R-:W2:Y:S01]  /*0060*/  LDCU.64 UR6, c[0x0][0x358] ;  /* 0x00006b00ff0677ac */ /* 0x000ea20008000a00 */
[----:B0-----:R-:W-:-:S05]  /*0070*/  IMAD R5, R7, UR8, R6 ;  /* 0x0000000807057c24 */ /* 0x001fca000f8e0206 */
[----:B-1----:R-:W-:-:S13]  /*0080*/  ISETP.GE.U32.AND P0, PT, R5, UR4, PT ;  /* 0x0000000405007c0c */ /* 0x002fda000bf06070 */
[----:B------:R-:W0:Y:S02]  /*0090*/  @!P0 LDC.64 R2, c[0x0][0x380] ;  /* 0x0000e000ff028b82 */ /* 0x000e240000000a00 */
[----:B0-----:R-:W-:-:S05]  /*00a0*/  @!P0 IMAD.WIDE.U32 R2, R5, 0x4, R2 ;  /* 0x0000000405028825 */ /* 0x001fca00078e0002 */
[----:B--2---:R-:W2:Y:S01]  /*00b0*/  @!P0 LDG.E R4, desc[UR6][R2.64] ;  /* 0x0000000602048981 */ /* 0x004ea2000c1e1900 */
[----:B------:R-:W0:Y:S01]  /*00c0*/  S2UR UR5, SR_CgaCtaId ;  /* 0x00000000000579c3 */ /* 0x000e220000008800 */
[----:B------:R-:W-:Y:S01]  /*00d0*/  IMAD.U32 R0, RZ, RZ, UR8 ;  /* 0x00000008ff007e24 */ /* 0x000fe2000f8e00ff */
[----:B------:R-:W-:Y:S01]  /*00e0*/  UMOV UR4, 0x400 ;  /* 0x0000040000047882 */ /* 0x000fe20000000000 */
[----:B------:R-:W-:-:S03]  /*00f0*/  ISETP.NE.AND P0, PT, R6, RZ, PT ;  /* 0x000000ff0600720c */ /* 0x000fc60003f05270 */
[----:B------:R-:W-:Y:S01]  /*0100*/  ISETP.GE.U32.AND P1, PT, R0, 0x2, PT ;  /* 0x000000020000780c */ /* 0x000fe20003f26070 */
[----:B0-----:R-:W-:-:S06]  /*0110*/  ULEA UR4, UR5, UR4, 0x18 ;  /* 0x0000000405047291 */ /* 0x001fcc000f8ec0ff */
[----:B------:R-:W-:-:S05]  /*0120*/  LEA R5, R6, UR4, 0x2 ;  /* 0x0000000406057c11 */ /* 0x000fca000f8e10ff */
[----:B--2---:R0:W-:Y:S01]  /*0130*/  STS [R5], R4 ;  /* 0x0000000405007388 */ /* 0x0041e20000000800 */
[----:B------:R-:W-:Y:S06]  /*0140*/  BAR.SYNC.DEFER_BLOCKING 0x0 ;  /* 0x0000000000007b1d */ /* 0x000fec0000010000 */
[----:B------:R-:W-:Y:S05]  /*0150*/  @!P1 BRA `(.L_x_0) ;  /* 0x00000000002c9947 */ /* 0x000fea0003800000 */
.L_x_1:
[----:B0-----:R-:W-:-:S04]  /*0160*/  SHF.R.U32.HI R4, RZ, 0x1, R0 ;  /* 0x00000001ff047819 */ /* 0x001fc80000011600 */
[----:B------:R-:W-:-:S13]  /*0170*/  ISETP.GE.U32.AND P1, PT, R6, R4, PT ;  /* 0x000000040600720c */ /* 0x000fda0003f26070 */
[----:B------:R-:W-:Y:S01]  /*0180*/  @!P1 IMAD R3, R4, 0x4, R5 ;  /* 0x0000000404039824 */ /* 0x000fe200078e0205 */
[----:B------:R-:W-:Y:S05]  /*0190*/  @!P1 LDS R2, [R5] ;  /* 0x0000000005029984 */ /* 0x000fea0000000800 */
[----:B------:R-:W0:Y:S02]  /*01a0*/  @!P1 LDS R3, [R3] ;  /* 0x0000000003039984 */ /* 0x000e240000000800 */
[----:B0-----:R-:W-:-:S05]  /*01b0*/  @!P1 VIMNMX R2, PT, PT, R2, R3, !PT ;  /* 0x0000000302029248 */ /* 0x001fca0007fe0100 */
[----:B------:R1:W-:Y:S01]  /*01c0*/  @!P1 STS [R5], R2 ;  /* 0x0000000205009388 */ /* 0x0003e20000000800 */
[----:B------:R-:W-:Y:S01]  /*01d0*/  BAR.SYNC.DEFER_BLOCKING 0x0 ;  /* 0x0000000000007b1d */ /* 0x000fe20000010000 */
[----:B------:R-:W-:Y:S01]  /*01e0*/  ISETP.GT.U32.AND P1, PT, R0, 0x3, PT ;  /* 0x000000030000780c */ /* 0x000fe20003f24070 */
[----:B------:R-:W-:-:S12]  /*01f0*/  IMAD.MOV.U32 R0, RZ, RZ, R4 ;  /* 0x000000ffff007224 */ /* 0x000fd800078e0004 */
[----:B-1----:R-:W-:Y:S05]  /*0200*/  @P1 BRA `(.L_x_1) ;  /* 0xfffffffc00d41947 */ /* 0x002fea000383ffff */
.L_x_0:
[----:B------:R-:W-:Y:S05]  /*0210*/  @P0 EXIT ;  /* 0x000000000000094d */ /* 0x000fea0003800000 */
[----:B------:R-:W1:Y:S01]  /*0220*/  S2UR UR5, SR_CgaCtaId ;  /* 0x00000000000579c3 */ /* 0x000e620000008800 */
[----:B------:R-:W-:-:S07]  /*0230*/  UMOV UR4, 0x400 ;  /* 0x0000040000047882 */ /* 0x000fce0000000000 */
[----:B------:R-:W2:Y:S01]  /*0240*/  LDC.64 R2, c[0x0][0x380] ;  /* 0x0000e000ff027b82 */ /* 0x000ea20000000a00 */
[----:B-1----:R-:W-:Y:S01]  /*0250*/  ULEA UR4, UR5, UR4, 0x18 ;  /* 0x0000000405047291 */ /* 0x002fe2000f8ec0ff */
[----:B--2---:R-:W-:-:S08]  /*0260*/  IMAD.WIDE.U32 R2, R7, 0x4, R2 ;  /* 0x0000000407027825 */ /* 0x004fd000078e0002 */
[----:B0-----:R-:W0:Y:S04]  /*0270*/  LDS R5, [UR4] ;  /* 0x00000004ff057984 */ /* 0x001e280008000800 */
[----:B0-----:R-:W-:Y:S01]  /*0280*/  STG.E desc[UR6][R2.64], R5 ;  /* 0x0000000502007986 */ /* 0x001fe2000c101906 */
[----:B------:R-:W-:Y:S05]  /*0290*/  EXIT ;  /* 0x000000000000794d */ /* 0x000fea0003800000 */
.L_x_2:
[----:B------:R-:W-:-:S00]  /*02a0*/  BRA `(.L_x_2) ;  /* 0xfffffffc00fc7947 */ /* 0x000fc0000383ffff */
[----:B------:R-:W-:-:S00]  /*02b0*/  NOP ;  /* 0x0000000000007918 */ /* 0x000fc00000000000 */
        /* <DEDUP_REMOVED lines=12> */
.L_x_4:


//--------------------- .text._Z12atomicMAXGPUPii --------------------------
	.section	.text._Z12atomicMAXGPUPii,"ax",@progbits
	.align	128
        .global         _Z12atomicMAXGPUPii
        .type           _Z12atomicMAXGPUPii,@function
        .size           _Z12atomicMAXGPUPii,(.L_x_5 - _Z12atomicMAXGPUPii)
        .other          _Z12atomicMAXGPUPii,@"STO_CUDA_ENTRY STV_DEFAULT"
_Z12atomicMAXGPUPii:
.text._Z12atomicMAXGPUPii:
[----:B------:R-:W-:Y:S01]  /*0000*/  LDC R1, c[0x0][0x37c] ;  /* 0x0000df00ff017b82 */ /* 0x000fe20000000800 */
[----:B------:R-:W0:Y:S07]  /*0010*/  S2R R5, SR_TID.X ;  /* 0x0000000000057919 */ /* 0x000e2e0000002100 */
[----:B------:R-:W0:Y:S01]  /*0020*/  S2UR UR5, SR_CTAID.X ;  /* 0x00000000000579c3 */ /* 0x000e220000002500 */
[----:B------:R-:W1:Y:S07]  /*0030*/  LDCU UR4, c[0x0][0x388] ;  /* 0x00007100ff0477ac */ /* 0x000e6e0008000800 */
[----:B------:R-:W0:Y:S01]  /*0040*/  LDC R0, c[0x0][0x360] ;  /* 0x0000d800ff007b82 */ /* 0x000e220000000800 */
[----:B-1----:R-:W-:Y:S01]  /*0050*/  UIADD3 UR4, UPT, UPT, UR4, -0x1, URZ ;  /* 0xffffffff04047890 */ /* 0x002fe2000fffe0ff */
[----:B0-----:R-:W-:-:S05]  /*0060*/  IMAD R5, R0, UR5, R5 ;  /* 0x0000000500057c24 */ /* 0x001fca000f8e0205 */
[----:B------:R-:W-:-:S13]  /*0070*/  ISETP.GE.AND P0, PT, R5, UR4, PT ;  /* 0x0000000405007c0c */ /* 0x000fda000bf06270 */
[----:B------:R-:W-:Y:S05]  /*0080*/  @P0 EXIT ;  /* 0x000000000000094d */ /* 0x000fea0003800000 */
[----:B------:R-:W0:Y:S01]  /*0090*/  LDC.64 R2, c[0x0][0x380] ;  /* 0x0000e000ff027b82 */ /* 0x000e220000000a00 */
[----:B------:R-:W1:Y:S01]  /*00a0*/  LDCU.64 UR6, c[0x0][0x358] ;  /* 0x00006b00ff0677ac */ /* 0x000e620008000a00 */
[----:B0-----:R-:W-:-:S06]  /*00b0*/  IMAD.WIDE R2, R5, 0x4, R2 ;  /* 0x0000000405027825 */ /* 0x001fcc00078e0202 */
[----:B-1----:R-:W2:Y:S01]  /*00c0*/  LDG.E R2, desc[UR6][R2.64] ;  /* 0x0000000602027981 */ /* 0x002ea2000c1e1900 */
[----:B------:R-:W0:Y:S01]  /*00d0*/  LDC.64 R4, c[0x0][0x380] ;  /* 0x0000e000ff047b82 */ /* 0x000e220000000a00 */
[----:B------:R-:W-:Y:S01]  /*00e0*/  VOTEU.ANY UR4, UPT, PT ;  /* 0x0000000000047886 */ /* 0x000fe200038e0100 */
[----:B------:R-:W1:Y:S01]  /*00f0*/  S2R R0, SR_LANEID ;  /* 0x0000000000007919 */ /* 0x000e620000000000 */
[----:B------:R-:W-:-:S06]  /*0100*/  UFLO.U32 UR4, UR4 ;  /* 0x00000004000472bd */ /* 0x000fcc00080e0000 */
[----:B-1----:R-:W-:Y:S02]  /*0110*/  ISETP.EQ.U32.AND P0, PT, R0, UR4, PT ;  /* 0x0000000400007c0c */ /* 0x002fe4000bf02070 */
[----:B--2---:R-:W-:-:S13]  /*0120*/  CREDUX.MAX.S32 UR5, R2 ;  /* 0x00000000020572cc */ /* 0x004fda0000000200 */
[----:B------:R-:W-:-:S05]  /*0130*/  MOV R7, UR5 ;  /* 0x0000000500077c02 */ /* 0x000fca0008000f00 */
[----:B0-----:R-:W-:Y:S01]  /*0140*/  @P0 REDG.E.MAX.S32.STRONG.GPU desc[UR6][R4.64], R7 ;  /* 0x000000070400098e */ /* 0x001fe2000d12e306 */
[----:B------:R-:W-:Y:S05]  /*0150*/  EXIT ;  /* 0x000000000000794d */ /* 0x000fea0003800000 */
.L_x_3:
        /* <DEDUP_REMOVED lines=10> */
.L_x_5:


//--------------------- .nv.shared._Z15reductionMAXGPUPii --------------------------
	.section	.nv.shared._Z15reductionMAXGPUPii,"aw",@nobits
	.sectionflags	@""
	.align	16
	.zero		1024


//--------------------- .nv.shared.reserved.0     --------------------------
	.section	.nv.shared.reserved.0,"aw",@nobits
	.weak		__nv_reservedSMEM_offset_0_alias
	.size		__nv_reservedSMEM_offset_0_alias, 0, 64
	.other		__nv_reservedSMEM_offset_0_alias,@"STO_CUDA_RESERVED_SHARED STV_DEFAULT"
__nv_reservedSMEM_offset_0_alias:
	.zero		0
	.zero		64


//--------------------- .nv.shared._Z12atomicMAXGPUPii --------------------------
	.section	.nv.shared._Z12atomicMAXGPUPii,"aw",@nobits
	.sectionflags	@""
	.align	16
	.zero		1024


//--------------------- .nv.constant0._Z15reductionMAXGPUPii --------------------------
	.section	.nv.constant0._Z15reductionMAXGPUPii,"a",@progbits
	.sectionflags	@""
	.align	4
.nv.constant0._Z15reductionMAXGPUPii:
	.zero		908


//--------------------- .nv.constant0._Z12atomicMAXGPUPii --------------------------
	.section	.nv.constant0._Z12atomicMAXGPUPii,"a",@progbits
	.sectionflags	@""
	.align	4
.nv.constant0._Z12atomicMAXGPUPii:
	.zero		908


//--------------------- SYMBOLS --------------------------

	.type		.nv.reservedSmem.offset0,@object
	.size		.nv.reservedSmem.offset0,0x4
	.type		.nv.reservedSmem.cap,@object
	.size		.nv.reservedSmem.cap,0x4
